//
// Generated by NVIDIA NVVM Compiler
//
// Compiler Build ID: CL-36424714
// Cuda compilation tools, release 13.0, V13.0.88
// Based on NVVM 20.0.0
//

.version 9.0
.target sm_100
.address_size 64

	// .globl	_Z14multiplicationPiS_S_
.extern .func  (.param .b32 func_retval0) vprintf
(
	.param .b64 vprintf_param_0,
	.param .b64 vprintf_param_1
)
;
.global .align 1 .b8 $str[21] = {116, 104, 114, 101, 97, 100, 73, 100, 120, 32, 37, 100, 32, 37, 100, 32, 37, 100, 32, 10};
.global .align 1 .b8 $str$1[20] = {98, 108, 111, 99, 107, 73, 100, 120, 32, 37, 100, 32, 37, 100, 32, 37, 100, 32, 10};
.global .align 1 .b8 $str$2[19] = {103, 114, 105, 100, 68, 105, 109, 32, 37, 100, 32, 37, 100, 32, 37, 100, 32, 10};

.visible .entry _Z14multiplicationPiS_S_(
	.param .u64 .ptr .align 1 _Z14multiplicationPiS_S__param_0,
	.param .u64 .ptr .align 1 _Z14multiplicationPiS_S__param_1,
	.param .u64 .ptr .align 1 _Z14multiplicationPiS_S__param_2
)
{
	.reg .b32 	%r<5>;
	.reg .b64 	%rd<11>;

	ld.param.u64 	%rd1, [_Z14multiplicationPiS_S__param_0];
	ld.param.u64 	%rd2, [_Z14multiplicationPiS_S__param_1];
	ld.param.u64 	%rd3, [_Z14multiplicationPiS_S__param_2];
	cvta.to.global.u64 	%rd4, %rd3;
	cvta.to.global.u64 	%rd5, %rd2;
	cvta.to.global.u64 	%rd6, %rd1;
	mov.u32 	%r1, %tid.x;
	mul.wide.u32 	%rd7, %r1, 4;
	add.s64 	%rd8, %rd6, %rd7;
	ld.global.u32 	%r2, [%rd8];
	add.s64 	%rd9, %rd5, %rd7;
	ld.global.u32 	%r3, [%rd9];
	mul.lo.s32 	%r4, %r3, %r2;
	add.s64 	%rd10, %rd4, %rd7;
	st.global.u32 	[%rd10], %r4;
	ret;

}
	// .globl	_Z11printKernelv
.visible .entry _Z11printKernelv()
{
	.local .align 8 .b8 	__local_depot1[16];
	.reg .b64 	%SP;
	.reg .b64 	%SPL;
	.reg .b32 	%r<16>;
	.reg .b64 	%rd<9>;

	mov.u64 	%SPL, __local_depot1;
	cvta.local.u64 	%SP, %SPL;
	add.u64 	%rd1, %SP, 0;
	add.u64 	%rd2, %SPL, 0;
	mov.u32 	%r1, %tid.x;
	mov.u32 	%r2, %tid.y;
	mov.u32 	%r3, %tid.z;
	st.local.v2.u32 	[%rd2], {%r1, %r2};
	st.local.u32 	[%rd2+8], %r3;
	mov.u64 	%rd3, $str;
	cvta.global.u64 	%rd4, %rd3;
	{ // callseq 0, 0
	.param .b64 param0;
	st.param.b64 	[param0], %rd4;
	.param .b64 param1;
	st.param.b64 	[param1], %rd1;
	.param .b32 retval0;
	call.uni (retval0), 
	vprintf, 
	(
	param0, 
	param1
	);
	ld.param.b32 	%r4, [retval0];
	} // callseq 0
	mov.u32 	%r6, %ctaid.x;
	mov.u32 	%r7, %ctaid.y;
	mov.u32 	%r8, %ctaid.z;
	st.local.v2.u32 	[%rd2], {%r6, %r7};
	st.local.u32 	[%rd2+8], %r8;
	mov.u64 	%rd5, $str$1;
	cvta.global.u64 	%rd6, %rd5;
	{ // callseq 1, 0
	.param .b64 param0;
	st.param.b64 	[param0], %rd6;
	.param .b64 param1;
	st.param.b64 	[param1], %rd1;
	.param .b32 retval0;
	call.uni (retval0), 
	vprintf, 
	(
	param0, 
	param1
	);
	ld.param.b32 	%r9, [retval0];
	} // callseq 1
	mov.u32 	%r11, %nctaid.x;
	mov.u32 	%r12, %nctaid.y;
	mov.u32 	%r13, %nctaid.z;
	st.local.v2.u32 	[%rd2], {%r11, %r12};
	st.local.u32 	[%rd2+8], %r13;
	mov.u64 	%rd7, $str$2;
	cvta.global.u64 	%rd8, %rd7;
	{ // callseq 2, 0
	.param .b64 param0;
	st.param.b64 	[param0], %rd8;
	.param .b64 param1;
	st.param.b64 	[param1], %rd1;
	.param .b32 retval0;
	call.uni (retval0), 
	vprintf, 
	(
	param0, 
	param1
	);
	ld.param.b32 	%r14, [retval0];
	} // callseq 2
	ret;

}


// ===== COMPILED SASS (sm_100) =====

	.target	sm_100

	.elftype	@"ET_EXEC"


//--------------------- .note.nv.tkinfo           --------------------------
	.section	.note.nv.tkinfo,"",@"SHT_NOTE"
	.sectionflags	@"SHF_NOTE_NV_TKINFO"
	.tkinfo
        /*0018*/ 	.word	0x00000002
        /*0030*/ 	.string	""
        /*0030*/ 	.string	"ptxas"
        /*0030*/ 	.string	"Cuda compilation tools, release 13.0, V13.0.88"
        /*0030*/ 	.string	"Build cuda_13.0.r13.0/compiler.36424714_0"
        /*0030*/ 	.string	"-arch sm_100 -m 64 "



//--------------------- .note.nv.cuinfo           --------------------------
	.section	.note.nv.cuinfo,"",@"SHT_NOTE"
	.sectionflags	@"SHF_NOTE_NV_CUINFO"
        /*0018*/ 	.short	0x0002
        /*001a*/ 	.short	0x0064
        /*001c*/ 	.short	0x0082
	.zero		2


//--------------------- .nv.info                  --------------------------
	.section	.nv.info,"",@"SHT_CUDA_INFO"
	.align	4


	//----- nvinfo : EIATTR_REGCOUNT
	.align		4
        /*0000*/ 	.byte	0x04, 0x2f
        /*0002*/ 	.short	(.L_4 - .L_3)
	.align		4
.L_3:
        /*0004*/ 	.word	index@(_Z14multiplicationPiS_S_)
        /*0008*/ 	.word	0x0000000c


	//----- nvinfo : EIATTR_FRAME_SIZE
	.align		4
.L_4:
        /*000c*/ 	.byte	0x04, 0x11
        /*000e*/ 	.short	(.L_6 - .L_5)
	.align		4
.L_5:
        /*0010*/ 	.word	index@(_Z14multiplicationPiS_S_)
        /*0014*/ 	.word	0x00000000


	//----- nvinfo : EIATTR_REGCOUNT
	.align		4
.L_6:
        /*0018*/ 	.byte	0x04, 0x2f
        /*001a*/ 	.short	(.L_8 - .L_7)
	.align		4
.L_7:
        /*001c*/ 	.word	index@(_Z11printKernelv)
        /*0020*/ 	.word	0x00000018


	//----- nvinfo : EIATTR_FRAME_SIZE
	.align		4
.L_8:
        /*0024*/ 	.byte	0x04, 0x11
        /*0026*/ 	.short	(.L_10 - .L_9)
	.align		4
.L_9:
        /*0028*/ 	.word	index@(_Z11printKernelv)
        /*002c*/ 	.word	0x00000010


	//----- nvinfo : EIATTR_MIN_STACK_SIZE
	.align		4
.L_10:
        /*0030*/ 	.byte	0x04, 0x12
        /*0032*/ 	.short	(.L_12 - .L_11)
	.align		4
.L_11:
        /*0034*/ 	.word	index@(_Z11printKernelv)
        /*0038*/ 	.word	0x00000010


	//----- nvinfo : EIATTR_MIN_STACK_SIZE
	.align		4
.L_12:
        /*003c*/ 	.byte	0x04, 0x12
        /*003e*/ 	.short	(.L_14 - .L_13)
	.align		4
.L_13:
        /*0040*/ 	.word	index@(_Z14multiplicationPiS_S_)
        /*0044*/ 	.word	0x00000000
.L_14:


//--------------------- .nv.compat                --------------------------
	.section	.nv.compat,"",@"SHT_CUDA_COMPAT_INFO"
	.align	4
        /*0000*/ 	.byte	0x02, 0x09, 0x00, 0x00, 0x02, 0x02, 0x01, 0x00, 0x02, 0x05, 0x05, 0x00, 0x03, 0x07, 0x01, 0x01
        /*0010*/ 	.byte	0x02, 0x03, 0x00, 0x00, 0x02, 0x06, 0x01, 0x00, 0x04, 0x0b, 0x08, 0x00, 0x09, 0x00, 0x00, 0x00
        /*0020*/ 	.byte	0x00, 0x00, 0x00, 0x00


//--------------------- .nv.info._Z11printKernelv --------------------------
	.section	.nv.info._Z11printKernelv,"",@"SHT_CUDA_INFO"
	.sectionflags	@""
	.align	4


	//----- nvinfo : EIATTR_CUDA_API_VERSION
	.align		4
        /*0000*/ 	.byte	0x04, 0x37
        /*0002*/ 	.short	(.L_16 - .L_15)
.L_15:
        /*0004*/ 	.word	0x00000082


	//----- nvinfo : EIATTR_SPARSE_MMA_MASK
	.align		4
.L_16:
        /*0008*/ 	.byte	0x03, 0x50
        /*000a*/ 	.short	0x0000


	//----- nvinfo : EIATTR_MAXREG_COUNT
	.align		4
        /*000c*/ 	.byte	0x03, 0x1b
        /*000e*/ 	.short	0x00ff


	//----- nvinfo : EIATTR_EXTERNS
	.align		4
        /*0010*/ 	.byte	0x04, 0x0f
        /*0012*/ 	.short	(.L_18 - .L_17)


	//   ....[0]....
	.align		4
.L_17:
        /*0014*/ 	.word	index@(vprintf)


	//----- nvinfo : EIATTR_MERCURY_ISA_VERSION
	.align		4
.L_18:
        /*0018*/ 	.byte	0x03, 0x5f
        /*001a*/ 	.short	0x0101


	//----- nvinfo : EIATTR_VRC_CTA_INIT_COUNT
	.align		4
        /*001c*/ 	.byte	0x02, 0x4a
	.zero		1
	.zero		1


	//----- nvinfo : EIATTR_SYSCALL_OFFSETS
	.align		4
        /*0020*/ 	.byte	0x04, 0x46
        /*0022*/ 	.short	(.L_20 - .L_19)


	//   ....[0]....
.L_19:
        /*0024*/ 	.word	0x00000130


	//   ....[1]....
        /*0028*/ 	.word	0x00000200


	//   ....[2]....
        /*002c*/ 	.word	0x000002d0


	//----- nvinfo : EIATTR_EXIT_INSTR_OFFSETS
	.align		4
.L_20:
        /*0030*/ 	.byte	0x04, 0x1c
        /*0032*/ 	.short	(.L_22 - .L_21)


	//   ....[0]....
.L_21:
        /*0034*/ 	.word	0x000002e0


	//----- nvinfo : EIATTR_SW_WAR
	.align		4
.L_22:
        /*0038*/ 	.byte	0x04, 0x36
        /*003a*/ 	.short	(.L_24 - .L_23)
.L_23:
        /*003c*/ 	.word	0x00000008
.L_24:


//--------------------- .nv.info._Z14multiplicationPiS_S_ --------------------------
	.section	.nv.info._Z14multiplicationPiS_S_,"",@"SHT_CUDA_INFO"
	.sectionflags	@""
	.align	4


	//----- nvinfo : EIATTR_CUDA_API_VERSION
	.align		4
        /*0000*/ 	.byte	0x04, 0x37
        /*0002*/ 	.short	(.L_26 - .L_25)
.L_25:
        /*0004*/ 	.word	0x00000082


	//----- nvinfo : EIATTR_KPARAM_INFO
	.align		4
.L_26:
        /*0008*/ 	.byte	0x04, 0x17
        /*000a*/ 	.short	(.L_28 - .L_27)
.L_27:
        /*000c*/ 	.word	0x00000000
        /*0010*/ 	.short	0x0002
        /*0012*/ 	.short	0x0010
        /*0014*/ 	.byte	0x00, 0xf5, 0x21, 0x00


	//----- nvinfo : EIATTR_KPARAM_INFO
	.align		4
.L_28:
        /*0018*/ 	.byte	0x04, 0x17
        /*001a*/ 	.short	(.L_30 - .L_29)
.L_29:
        /*001c*/ 	.word	0x00000000
        /*0020*/ 	.short	0x0001
        /*0022*/ 	.short	0x0008
        /*0024*/ 	.byte	0x00, 0xf5, 0x21, 0x00


	//----- nvinfo : EIATTR_KPARAM_INFO
	.align		4
.L_30:
        /*0028*/ 	.byte	0x04, 0x17
        /*002a*/ 	.short	(.L_32 - .L_31)
.L_31:
        /*002c*/ 	.word	0x00000000
        /*0030*/ 	.short	0x0000
        /*0032*/ 	.short	0x0000
        /*0034*/ 	.byte	0x00, 0xf5, 0x21, 0x00


	//----- nvinfo : EIATTR_SPARSE_MMA_MASK
	.align		4
.L_32:
        /*0038*/ 	.byte	0x03, 0x50
        /*003a*/ 	.short	0x0000


	//----- nvinfo : EIATTR_MAXREG_COUNT
	.align		4
        /*003c*/ 	.byte	0x03, 0x1b
        /*003e*/ 	.short	0x00ff


	//----- nvinfo : EIATTR_MERCURY_ISA_VERSION
	.align		4
        /*0040*/ 	.byte	0x03, 0x5f
        /*0042*/ 	.short	0x0101


	//----- nvinfo : EIATTR_VRC_CTA_INIT_COUNT
	.align		4
        /*0044*/ 	.byte	0x02, 0x4a
	.zero		1
	.zero		1


	//----- nvinfo : EIATTR_EXIT_INSTR_OFFSETS
	.align		4
        /*0048*/ 	.byte	0x04, 0x1c
        /*004a*/ 	.short	(.L_34 - .L_33)


	//   ....[0]....
.L_33:
        /*004c*/ 	.word	0x000000d0


	//----- nvinfo : EIATTR_CBANK_PARAM_SIZE
	.align		4
.L_34:
        /*0050*/ 	.byte	0x03, 0x19
        /*0052*/ 	.short	0x0018


	//----- nvinfo : EIATTR_PARAM_CBANK
	.align		4
        /*0054*/ 	.byte	0x04, 0x0a
        /*0056*/ 	.short	(.L_36 - .L_35)
	.align		4
.L_35:
        /*0058*/ 	.word	index@(.nv.constant0._Z14multiplicationPiS_S_)
        /*005c*/ 	.short	0x0380
        /*005e*/ 	.short	0x0018


	//----- nvinfo : EIATTR_SW_WAR
	.align		4
.L_36:
        /*0060*/ 	.byte	0x04, 0x36
        /*0062*/ 	.short	(.L_38 - .L_37)
.L_37:
        /*0064*/ 	.word	0x00000008
.L_38:


//--------------------- .nv.callgraph             --------------------------
	.section	.nv.callgraph,"",@"SHT_CUDA_CALLGRAPH"
	.align	4
	.sectionentsize	8
	.align		4
        /*0000*/ 	.word	0x00000000
	.align		4
        /*0004*/ 	.word	0xffffffff
	.align		4
        /*0008*/ 	.word	index@(_Z11printKernelv)
	.align		4
        /*000c*/ 	.word	index@(vprintf)
	.align		4
        /*0010*/ 	.word	0x00000000
	.align		4
        /*0014*/ 	.word	0xfffffffe
	.align		4
        /*0018*/ 	.word	0x00000000
	.align		4
        /*001c*/ 	.word	0xfffffffd
	.align		4
        /*0020*/ 	.word	0x00000000
	.align		4
        /*0024*/ 	.word	0xfffffffc


//--------------------- .nv.constant4             --------------------------
	.section	.nv.constant4,"a",@progbits
	.align	8
	.align		8
.nv.constant4:
        /*0000*/ 	.dword	vprintf
	.align		8
        /*0008*/ 	.dword	$str
	.align		8
        /*0010*/ 	.dword	$str$1
	.align		8
        /*0018*/ 	.dword	$str$2


//--------------------- .text._Z11printKernelv    --------------------------
	.section	.text._Z11printKernelv,"ax",@progbits
	.align	128
        .global         _Z11printKernelv
        .type           _Z11printKernelv,@function
        .size           _Z11printKernelv,(.L_x_5 - _Z11printKernelv)
        .other          _Z11printKernelv,@"STO_CUDA_ENTRY STV_DEFAULT"
_Z11printKernelv:
.text._Z11printKernelv:
[----:B------:R-:W0:Y:S01]  /*0000*/  LDC R1, c[0x0][0x37c] ;  /* 0x0000df00ff017b82 */ /* 0x000e220000000800 */
[----:B------:R-:W1:Y:S01]  /*0010*/  S2R R10, SR_TID.X ;  /* 0x00000000000a7919 */ /* 0x000e620000002100 */
[----:B------:R-:W2:Y:S01]  /*0020*/  LDCU UR4, c[0x0][0x2f8] ;  /* 0x00005f00ff0477ac */ /* 0x000ea20008000800 */
[----:B0-----:R-:W-:Y:S01]  /*0030*/  VIADD R1, R1, 0xfffffff0 ;  /* 0xfffffff001017836 */ /* 0x001fe20000000000 */
[----:B------:R-:W-:Y:S01]  /*0040*/  MOV R2, 0x0 ;  /* 0x0000000000027802 */ /* 0x000fe20000000f00 */
[----:B------:R-:W1:Y:S01]  /*0050*/  S2R R11, SR_TID.Y ;  /* 0x00000000000b7919 */ /* 0x000e620000002200 */
[----:B------:R-:W0:Y:S02]  /*0060*/  LDCU UR5, c[0x0][0x2fc] ;  /* 0x00005f80ff0577ac */ /* 0x000e240008000800 */
[----:B------:R3:W4:Y:S01]  /*0070*/  LDC.64 R8, c[0x4][R2] ;  /* 0x0100000002087b82 */ /* 0x0007220000000a00 */
[----:B------:R-:W5:Y:S01]  /*0080*/  S2R R0, SR_TID.Z ;  /* 0x0000000000007919 */ /* 0x000f620000002300 */
[----:B------:R-:W3:Y:S01]  /*0090*/  LDCU.64 UR6, c[0x4][0x8] ;  /* 0x01000100ff0677ac */ /* 0x000ee20008000a00 */
[----:B--2---:R-:W-:-:S05]  /*00a0*/  IADD3 R17, P0, PT, R1, UR4, RZ ;  /* 0x0000000401117c10 */ /* 0x004fca000ff1e0ff */
[----:B0-----:R-:W-:Y:S02]  /*00b0*/  IMAD.X R16, RZ, RZ, UR5, P0 ;  /* 0x00000005ff107e24 */ /* 0x001fe400080e06ff */
[----:B------:R-:W-:Y:S01]  /*00c0*/  IMAD.MOV.U32 R6, RZ, RZ, R17 ;  /* 0x000000ffff067224 */ /* 0x000fe200078e0011 */
[----:B---3--:R-:W-:Y:S01]  /*00d0*/  MOV R4, UR6 ;  /* 0x0000000600047c02 */ /* 0x008fe20008000f00 */
[----:B------:R-:W-:Y:S01]  /*00e0*/  IMAD.U32 R5, RZ, RZ, UR7 ;  /* 0x00000007ff057e24 */ /* 0x000fe2000f8e00ff */
[----:B------:R-:W-:Y:S01]  /*00f0*/  MOV R7, R16 ;  /* 0x0000001000077202 */ /* 0x000fe20000000f00 */
[----:B-1----:R0:W-:Y:S04]  /*0100*/  STL.64 [R1], R10 ;  /* 0x0000000a01007387 */ /* 0x0021e80000100a00 */
[----:B-----5:R0:W-:Y:S02]  /*0110*/  STL [R1+0x8], R0 ;  /* 0x0000080001007387 */ /* 0x0201e40000100800 */
[----:B------:R-:W-:-:S07]  /*0120*/  LEPC R20, `(.L_x_0) ;  /* 0x000000001014794e */ /* 0x000fce0000000000 */
[----:B0---4-:R-:W-:Y:S05]  /*0130*/  CALL.ABS.NOINC R8 ;  /* 0x0000000008007343 */ /* 0x011fea0003c00000 */
.L_x_0:
[----:B------:R-:W0:Y:S01]  /*0140*/  S2R R8, SR_CTAID.X ;  /* 0x0000000000087919 */ /* 0x000e220000002500 */
[----:B------:R1:W2:Y:S01]  /*0150*/  LDC.64 R10, c[0x4][R2] ;  /* 0x01000000020a7b82 */ /* 0x0002a20000000a00 */
[----:B------:R-:W3:Y:S01]  /*0160*/  LDCU.64 UR4, c[0x4][0x10] ;  /* 0x01000200ff0477ac */ /* 0x000ee20008000a00 */
[----:B------:R-:W-:Y:S01]  /*0170*/  IMAD.MOV.U32 R6, RZ, RZ, R17 ;  /* 0x000000ffff067224 */ /* 0x000fe200078e0011 */
[----:B------:R-:W0:Y:S01]  /*0180*/  S2R R9, SR_CTAID.Y ;  /* 0x0000000000097919 */ /* 0x000e220000002600 */
[----:B------:R-:W-:Y:S01]  /*0190*/  MOV R7, R16 ;  /* 0x0000001000077202 */ /* 0x000fe20000000f00 */
[----:B------:R-:W4:Y:S01]  /*01a0*/  S2R R0, SR_CTAID.Z ;  /* 0x0000000000007919 */ /* 0x000f220000002700 */
[----:B---3--:R-:W-:Y:S01]  /*01b0*/  IMAD.U32 R4, RZ, RZ, UR4 ;  /* 0x00000004ff047e24 */ /* 0x008fe2000f8e00ff */
[----:B------:R-:W-:Y:S01]  /*01c0*/  MOV R5, UR5 ;  /* 0x0000000500057c02 */ /* 0x000fe20008000f00 */
[----:B0-----:R1:W-:Y:S04]  /*01d0*/  STL.64 [R1], R8 ;  /* 0x0000000801007387 */ /* 0x0013e80000100a00 */
[----:B----4-:R1:W-:Y:S02]  /*01e0*/  STL [R1+0x8], R0 ;  /* 0x0000080001007387 */ /* 0x0103e40000100800 */
[----:B------:R-:W-:-:S07]  /*01f0*/  LEPC R20, `(.L_x_1) ;  /* 0x000000001014794e */ /* 0x000fce0000000000 */
[----:B-12---:R-:W-:Y:S05]  /*0200*/  CALL.ABS.NOINC R10 ;  /* 0x000000000a007343 */ /* 0x006fea0003c00000 */
.L_x_1:
[----:B------:R-:W0:Y:S01]  /*0210*/  LDC R8, c[0x0][0x370] ;  /* 0x0000dc00ff087b82 */ /* 0x000e220000000800 */
[----:B------:R-:W1:Y:S01]  /*0220*/  LDCU.64 UR4, c[0x4][0x18] ;  /* 0x01000300ff0477ac */ /* 0x000e620008000a00 */
[----:B------:R-:W-:Y:S01]  /*0230*/  IMAD.MOV.U32 R6, RZ, RZ, R17 ;  /* 0x000000ffff067224 */ /* 0x000fe200078e0011 */
[----:B------:R-:W-:-:S05]  /*0240*/  MOV R7, R16 ;  /* 0x0000001000077202 */ /* 0x000fca0000000f00 */
[----:B------:R-:W0:Y:S08]  /*0250*/  LDC R9, c[0x0][0x374] ;  /* 0x0000dd00ff097b82 */ /* 0x000e300000000800 */
[----:B------:R-:W2:Y:S01]  /*0260*/  LDC R0, c[0x0][0x378] ;  /* 0x0000de00ff007b82 */ /* 0x000ea20000000800 */
[----:B-1----:R-:W-:Y:S01]  /*0270*/  IMAD.U32 R4, RZ, RZ, UR4 ;  /* 0x00000004ff047e24 */ /* 0x002fe2000f8e00ff */
[----:B------:R-:W-:-:S06]  /*0280*/  MOV R5, UR5 ;  /* 0x0000000500057c02 */ /* 0x000fcc0008000f00 */
[----:B------:R-:W1:Y:S01]  /*0290*/  LDC.64 R2, c[0x4][R2] ;  /* 0x0100000002027b82 */ /* 0x000e620000000a00 */
[----:B0-----:R0:W-:Y:S04]  /*02a0*/  STL.64 [R1], R8 ;  /* 0x0000000801007387 */ /* 0x0011e80000100a00 */
[----:B--2---:R0:W-:Y:S02]  /*02b0*/  STL [R1+0x8], R0 ;  /* 0x0000080001007387 */ /* 0x0041e40000100800 */
[----:B------:R-:W-:-:S07]  /*02c0*/  LEPC R20, `(.L_x_2) ;  /* 0x000000001014794e */ /* 0x000fce0000000000 */
[----:B01----:R-:W-:Y:S05]  /*02d0*/  CALL.ABS.NOINC R2 ;  /* 0x0000000002007343 */ /* 0x003fea0003c00000 */
.L_x_2:
[----:B------:R-:W-:Y:S05]  /*02e0*/  EXIT ;  /* 0x000000000000794d */ /* 0x000fea0003800000 */
.L_x_3:
[----:B------:R-:W-:-:S00]  /*02f0*/  BRA `(.L_x_3) ;  /* 0xfffffffc00fc7947 */ /* 0x000fc0000383ffff */
[----:B------:R-:W-:-:S00]  /*0300*/  NOP ;  /* 0x0000000000007918 */ /* 0x000fc00000000000 */
[----:B------:R-:W-:-:S00]  /*0310*/  NOP ;  /* 0x0000000000007918 */ /* 0x000fc00000000000 */
[----:B------:R-:W-:-:S00]  /*0320*/  NOP ;  /* 0x0000000000007918 */ /* 0x000fc00000000000 */
[----:B------:R-:W-:-:S00]  /*0330*/  NOP ;  /* 0x0000000000007918 */ /* 0x000fc00000000000 */
[----:B------:R-:W-:-:S00]  /*0340*/  NOP ;  /* 0x0000000000007918 */ /* 0x000fc00000000000 */
[----:B------:R-:W-:-:S00]  /*0350*/  NOP ;  /* 0x0000000000007918 */ /* 0x000fc00000000000 */
[----:B------:R-:W-:-:S00]  /*0360*/  NOP ;  /* 0x0000000000007918 */ /* 0x000fc00000000000 */
[----:B------:R-:W-:-:S00]  /*0370*/  NOP ;  /* 0x0000000000007918 */ /* 0x000fc00000000000 */
.L_x_5:


//--------------------- .text._Z14multiplicationPiS_S_ --------------------------
	.section	.text._Z14multiplicationPiS_S_,"ax",@progbits
	.align	128
        .global         _Z14multiplicationPiS_S_
        .type           _Z14multiplicationPiS_S_,@function
        .size           _Z14multiplicationPiS_S_,(.L_x_6 - _Z14multiplicationPiS_S_)
        .other          _Z14multiplicationPiS_S_,@"STO_CUDA_ENTRY STV_DEFAULT"
_Z14multiplicationPiS_S_:
.text._Z14multiplicationPiS_S_:
[----:B------:R-:W-:Y:S01]  /*0000*/  LDC R1, c[0x0][0x37c] ;  /* 0x0000df00ff017b82 */ /* 0x000fe20000000800 */
[----:B------:R-:W0:Y:S07]  /*0010*/  S2R R9, SR_TID.X ;  /* 0x0000000000097919 */ /* 0x000e2e0000002100 */
[----:B------:R-:W0:Y:S01]  /*0020*/  LDC.64 R2, c[0x0][0x380] ;  /* 0x0000e000ff027b82 */ /* 0x000e220000000a00 */
[----:B------:R-:W1:Y:S07]  /*0030*/  LDCU.64 UR4, c[0x0][0x358] ;  /* 0x00006b00ff0477ac */ /* 0x000e6e0008000a00 */
[----:B------:R-:W2:Y:S08]  /*0040*/  LDC.64 R4, c[0x0][0x388] ;  /* 0x0000e200ff047b82 */ /* 0x000eb00000000a00 */
[----:B------:R-:W3:Y:S01]  /*0050*/  LDC.64 R6, c[0x0][0x390] ;  /* 0x0000e400ff067b82 */ /* 0x000ee20000000a00 */
[----:B0-----:R-:W-:-:S04]  /*0060*/  IMAD.WIDE.U32 R2, R9, 0x4, R2 ;  /* 0x0000000409027825 */ /* 0x001fc800078e0002 */
[C---:B--2---:R-:W-:Y:S02]  /*0070*/  IMAD.WIDE.U32 R4, R9.reuse, 0x4, R4 ;  /* 0x0000000409047825 */ /* 0x044fe400078e0004 */
[----:B-1----:R-:W2:Y:S04]  /*0080*/  LDG.E R2, desc[UR4][R2.64] ;  /* 0x0000000402027981 */ /* 0x002ea8000c1e1900 */
[----:B------:R-:W2:Y:S01]  /*0090*/  LDG.E R5, desc[UR4][R4.64] ;  /* 0x0000000404057981 */ /* 0x000ea2000c1e1900 */
[----:B---3--:R-:W-:-:S04]  /*00a0*/  IMAD.WIDE.U32 R6, R9, 0x4, R6 ;  /* 0x0000000409067825 */ /* 0x008fc800078e0006 */
[----:B--2---:R-:W-:-:S05]  /*00b0*/  IMAD R9, R2, R5, RZ ;  /* 0x0000000502097224 */ /* 0x004fca00078e02ff */
[----:B------:R-:W-:Y:S01]  /*00c0*/  STG.E desc[UR4][R6.64], R9 ;  /* 0x0000000906007986 */ /* 0x000fe2000c101904 */
[----:B------:R-:W-:Y:S05]  /*00d0*/  EXIT ;  /* 0x000000000000794d */ /* 0x000fea0003800000 */
.L_x_4:
        /* <DEDUP_REMOVED lines=10> */
.L_x_6:


//--------------------- .nv.global.init           --------------------------
	.section	.nv.global.init,"aw",@progbits
.nv.global.init:
	.type		$str$2,@object
	.size		$str$2,($str$1 - $str$2)
$str$2:
        /*0000*/ 	.byte	0x67, 0x72, 0x69, 0x64, 0x44, 0x69, 0x6d, 0x20, 0x25, 0x64, 0x20, 0x25, 0x64, 0x20, 0x25, 0x64
        /*0010*/ 	.byte	0x20, 0x0a, 0x00
	.type		$str$1,@object
	.size		$str$1,($str - $str$1)
$str$1:
        /*0013*/ 	.byte	0x62, 0x6c, 0x6f, 0x63, 0x6b, 0x49, 0x64, 0x78, 0x20, 0x25, 0x64, 0x20, 0x25, 0x64, 0x20, 0x25
        /*0023*/ 	.byte	0x64, 0x20, 0x0a, 0x00
	.type		$str,@object
	.size		$str,(.L_0 - $str)
$str:
        /*0027*/ 	.byte	0x74, 0x68, 0x72, 0x65, 0x61, 0x64, 0x49, 0x64, 0x78, 0x20, 0x25, 0x64, 0x20, 0x25, 0x64, 0x20
        /*0037*/ 	.byte	0x25, 0x64, 0x20, 0x0a, 0x00
.L_0:


//--------------------- .nv.shared.reserved.0     --------------------------
	.section	.nv.shared.reserved.0,"aw",@nobits
	.weak		__nv_reservedSMEM_offset_0_alias
	.size		__nv_reservedSMEM_offset_0_alias, 0, 64
	.other		__nv_reservedSMEM_offset_0_alias,@"STO_CUDA_RESERVED_SHARED STV_DEFAULT"
__nv_reservedSMEM_offset_0_alias:
	.zero		0
	.zero		64


//--------------------- .nv.constant0._Z11printKernelv --------------------------
	.section	.nv.constant0._Z11printKernelv,"a",@progbits
	.sectionflags	@""
	.align	4
.nv.constant0._Z11printKernelv:
	.zero		896


//--------------------- .nv.constant0._Z14multiplicationPiS_S_ --------------------------
	.section	.nv.constant0._Z14multiplicationPiS_S_,"a",@progbits
	.sectionflags	@""
	.align	4
.nv.constant0._Z14multiplicationPiS_S_:
	.zero		920


//--------------------- SYMBOLS --------------------------

	.type		.nv.reservedSmem.offset0,@object
	.size		.nv.reservedSmem.offset0,0x4
	.type		vprintf,@function
